//
// Generated by NVIDIA NVVM Compiler
//
// Compiler Build ID: CL-36424714
// Cuda compilation tools, release 13.0, V13.0.88
// Based on NVVM 20.0.0
//

.version 9.0
.target sm_100
.address_size 64

	// .globl	_Z16histogram_kernelPiS_ii
.extern .shared .align 16 .b8 sh_counters[];

.visible .entry _Z16histogram_kernelPiS_ii(
	.param .u64 .ptr .align 1 _Z16histogram_kernelPiS_ii_param_0,
	.param .u64 .ptr .align 1 _Z16histogram_kernelPiS_ii_param_1,
	.param .u32 _Z16histogram_kernelPiS_ii_param_2,
	.param .u32 _Z16histogram_kernelPiS_ii_param_3
)
{
	.reg .pred 	%p<5>;
	.reg .b32 	%r<9>;
	.reg .b64 	%rd<9>;

	ld.param.u64 	%rd1, [_Z16histogram_kernelPiS_ii_param_0];
	ld.param.u64 	%rd2, [_Z16histogram_kernelPiS_ii_param_1];
	ld.param.u32 	%r4, [_Z16histogram_kernelPiS_ii_param_2];
	ld.param.u32 	%r3, [_Z16histogram_kernelPiS_ii_param_3];
	mov.u32 	%r5, %ctaid.x;
	mov.u32 	%r6, %ntid.x;
	mov.u32 	%r7, %tid.x;
	mad.lo.s32 	%r1, %r5, %r6, %r7;
	setp.ge.s32 	%p1, %r1, %r4;
	@%p1 bra 	$L__BB0_3;
	cvta.to.global.u64 	%rd3, %rd1;
	mul.wide.s32 	%rd4, %r1, 4;
	add.s64 	%rd5, %rd3, %rd4;
	ld.global.u32 	%r2, [%rd5];
	setp.lt.s32 	%p2, %r2, 0;
	setp.ge.s32 	%p3, %r2, %r3;
	or.pred  	%p4, %p2, %p3;
	@%p4 bra 	$L__BB0_3;
	cvta.to.global.u64 	%rd6, %rd2;
	mul.wide.u32 	%rd7, %r2, 4;
	add.s64 	%rd8, %rd6, %rd7;
	atom.global.add.u32 	%r8, [%rd8], 1;
$L__BB0_3:
	ret;

}
	// .globl	_Z26histogram_kernel_sharedmemPiS_ii
.visible .entry _Z26histogram_kernel_sharedmemPiS_ii(
	.param .u64 .ptr .align 1 _Z26histogram_kernel_sharedmemPiS_ii_param_0,
	.param .u64 .ptr .align 1 _Z26histogram_kernel_sharedmemPiS_ii_param_1,
	.param .u32 _Z26histogram_kernel_sharedmemPiS_ii_param_2,
	.param .u32 _Z26histogram_kernel_sharedmemPiS_ii_param_3
)
{
	.reg .pred 	%p<7>;
	.reg .b32 	%r<18>;
	.reg .b64 	%rd<9>;

	ld.param.u64 	%rd2, [_Z26histogram_kernel_sharedmemPiS_ii_param_0];
	ld.param.u64 	%rd3, [_Z26histogram_kernel_sharedmemPiS_ii_param_1];
	ld.param.u32 	%r5, [_Z26histogram_kernel_sharedmemPiS_ii_param_2];
	ld.param.u32 	%r6, [_Z26histogram_kernel_sharedmemPiS_ii_param_3];
	cvta.to.global.u64 	%rd4, %rd3;
	mov.u32 	%r7, %ctaid.x;
	mov.u32 	%r8, %ntid.x;
	mov.u32 	%r1, %tid.x;
	mad.lo.s32 	%r2, %r7, %r8, %r1;
	setp.ge.s32 	%p1, %r1, %r6;
	mul.wide.u32 	%rd5, %r1, 4;
	add.s64 	%rd1, %rd4, %rd5;
	shl.b32 	%r9, %r1, 2;
	mov.u32 	%r10, sh_counters;
	add.s32 	%r3, %r10, %r9;
	@%p1 bra 	$L__BB1_2;
	ld.global.u32 	%r11, [%rd1];
	st.shared.u32 	[%r3], %r11;
$L__BB1_2:
	bar.sync 	0;
	setp.ge.s32 	%p2, %r2, %r5;
	@%p2 bra 	$L__BB1_7;
	cvta.to.global.u64 	%rd6, %rd2;
	mul.wide.s32 	%rd7, %r2, 4;
	add.s64 	%rd8, %rd6, %rd7;
	ld.global.u32 	%r4, [%rd8];
	setp.lt.s32 	%p3, %r4, 0;
	setp.ge.s32 	%p4, %r4, %r6;
	or.pred  	%p5, %p3, %p4;
	@%p5 bra 	$L__BB1_5;
	shl.b32 	%r12, %r4, 2;
	add.s32 	%r14, %r10, %r12;
	atom.shared.add.u32 	%r15, [%r14], 1;
$L__BB1_5:
	setp.ge.s32 	%p6, %r1, %r6;
	bar.sync 	0;
	@%p6 bra 	$L__BB1_7;
	ld.shared.u32 	%r16, [%r3];
	atom.global.add.u32 	%r17, [%rd1], %r16;
$L__BB1_7:
	ret;

}


// ===== COMPILED SASS (sm_100) =====

	.target	sm_100

	.elftype	@"ET_EXEC"


//--------------------- .note.nv.tkinfo           --------------------------
	.section	.note.nv.tkinfo,"",@"SHT_NOTE"
	.sectionflags	@"SHF_NOTE_NV_TKINFO"
	.tkinfo
        /*0018*/ 	.word	0x00000002
        /*0030*/ 	.string	""
        /*0030*/ 	.string	"ptxas"
        /*0030*/ 	.string	"Cuda compilation tools, release 13.0, V13.0.88"
        /*0030*/ 	.string	"Build cuda_13.0.r13.0/compiler.36424714_0"
        /*0030*/ 	.string	"-arch sm_100 -m 64 "



//--------------------- .note.nv.cuinfo           --------------------------
	.section	.note.nv.cuinfo,"",@"SHT_NOTE"
	.sectionflags	@"SHF_NOTE_NV_CUINFO"
        /*0018*/ 	.short	0x0002
        /*001a*/ 	.short	0x0064
        /*001c*/ 	.short	0x0082
	.zero		2


//--------------------- .nv.info                  --------------------------
	.section	.nv.info,"",@"SHT_CUDA_INFO"
	.align	4


	//----- nvinfo : EIATTR_REGCOUNT
	.align		4
        /*0000*/ 	.byte	0x04, 0x2f
        /*0002*/ 	.short	(.L_1 - .L_0)
	.align		4
.L_0:
        /*0004*/ 	.word	index@(_Z16histogram_kernelPiS_ii)
        /*0008*/ 	.word	0x0000000a


	//----- nvinfo : EIATTR_FRAME_SIZE
	.align		4
.L_1:
        /*000c*/ 	.byte	0x04, 0x11
        /*000e*/ 	.short	(.L_3 - .L_2)
	.align		4
.L_2:
        /*0010*/ 	.word	index@(_Z16histogram_kernelPiS_ii)
        /*0014*/ 	.word	0x00000000


	//----- nvinfo : EIATTR_REGCOUNT
	.align		4
.L_3:
        /*0018*/ 	.byte	0x04, 0x2f
        /*001a*/ 	.short	(.L_5 - .L_4)
	.align		4
.L_4:
        /*001c*/ 	.word	index@(_Z26histogram_kernel_sharedmemPiS_ii)
        /*0020*/ 	.word	0x0000000a


	//----- nvinfo : EIATTR_FRAME_SIZE
	.align		4
.L_5:
        /*0024*/ 	.byte	0x04, 0x11
        /*0026*/ 	.short	(.L_7 - .L_6)
	.align		4
.L_6:
        /*0028*/ 	.word	index@(_Z26histogram_kernel_sharedmemPiS_ii)
        /*002c*/ 	.word	0x00000000


	//----- nvinfo : EIATTR_MIN_STACK_SIZE
	.align		4
.L_7:
        /*0030*/ 	.byte	0x04, 0x12
        /*0032*/ 	.short	(.L_9 - .L_8)
	.align		4
.L_8:
        /*0034*/ 	.word	index@(_Z26histogram_kernel_sharedmemPiS_ii)
        /*0038*/ 	.word	0x00000000


	//----- nvinfo : EIATTR_MIN_STACK_SIZE
	.align		4
.L_9:
        /*003c*/ 	.byte	0x04, 0x12
        /*003e*/ 	.short	(.L_11 - .L_10)
	.align		4
.L_10:
        /*0040*/ 	.word	index@(_Z16histogram_kernelPiS_ii)
        /*0044*/ 	.word	0x00000000
.L_11:


//--------------------- .nv.compat                --------------------------
	.section	.nv.compat,"",@"SHT_CUDA_COMPAT_INFO"
	.align	4
        /*0000*/ 	.byte	0x02, 0x09, 0x00, 0x00, 0x02, 0x02, 0x01, 0x00, 0x02, 0x05, 0x05, 0x00, 0x03, 0x07, 0x01, 0x01
        /*0010*/ 	.byte	0x02, 0x03, 0x00, 0x00, 0x02, 0x06, 0x01, 0x00, 0x04, 0x0b, 0x08, 0x00, 0x09, 0x00, 0x00, 0x00
        /*0020*/ 	.byte	0x00, 0x00, 0x00, 0x00


//--------------------- .nv.info._Z26histogram_kernel_sharedmemPiS_ii --------------------------
	.section	.nv.info._Z26histogram_kernel_sharedmemPiS_ii,"",@"SHT_CUDA_INFO"
	.sectionflags	@""
	.align	4


	//----- nvinfo : EIATTR_CUDA_API_VERSION
	.align		4
        /*0000*/ 	.byte	0x04, 0x37
        /*0002*/ 	.short	(.L_13 - .L_12)
.L_12:
        /*0004*/ 	.word	0x00000082


	//----- nvinfo : EIATTR_KPARAM_INFO
	.align		4
.L_13:
        /*0008*/ 	.byte	0x04, 0x17
        /*000a*/ 	.short	(.L_15 - .L_14)
.L_14:
        /*000c*/ 	.word	0x00000000
        /*0010*/ 	.short	0x0003
        /*0012*/ 	.short	0x0014
        /*0014*/ 	.byte	0x00, 0xf0, 0x11, 0x00


	//----- nvinfo : EIATTR_KPARAM_INFO
	.align		4
.L_15:
        /*0018*/ 	.byte	0x04, 0x17
        /*001a*/ 	.short	(.L_17 - .L_16)
.L_16:
        /*001c*/ 	.word	0x00000000
        /*0020*/ 	.short	0x0002
        /*0022*/ 	.short	0x0010
        /*0024*/ 	.byte	0x00, 0xf0, 0x11, 0x00


	//----- nvinfo : EIATTR_KPARAM_INFO
	.align		4
.L_17:
        /*0028*/ 	.byte	0x04, 0x17
        /*002a*/ 	.short	(.L_19 - .L_18)
.L_18:
        /*002c*/ 	.word	0x00000000
        /*0030*/ 	.short	0x0001
        /*0032*/ 	.short	0x0008
        /*0034*/ 	.byte	0x00, 0xf5, 0x21, 0x00


	//----- nvinfo : EIATTR_KPARAM_INFO
	.align		4
.L_19:
        /*0038*/ 	.byte	0x04, 0x17
        /*003a*/ 	.short	(.L_21 - .L_20)
.L_20:
        /*003c*/ 	.word	0x00000000
        /*0040*/ 	.short	0x0000
        /*0042*/ 	.short	0x0000
        /*0044*/ 	.byte	0x00, 0xf5, 0x21, 0x00


	//----- nvinfo : EIATTR_SPARSE_MMA_MASK
	.align		4
.L_21:
        /*0048*/ 	.byte	0x03, 0x50
        /*004a*/ 	.short	0x0000


	//----- nvinfo : EIATTR_MAXREG_COUNT
	.align		4
        /*004c*/ 	.byte	0x03, 0x1b
        /*004e*/ 	.short	0x00ff


	//----- nvinfo : EIATTR_NUM_BARRIERS
	.align		4
        /*0050*/ 	.byte	0x02, 0x4c
        /*0052*/ 	.byte	0x01
	.zero		1


	//----- nvinfo : EIATTR_MERCURY_ISA_VERSION
	.align		4
        /*0054*/ 	.byte	0x03, 0x5f
        /*0056*/ 	.short	0x0101


	//----- nvinfo : EIATTR_VRC_CTA_INIT_COUNT
	.align		4
        /*0058*/ 	.byte	0x02, 0x4a
	.zero		1
	.zero		1


	//----- nvinfo : EIATTR_EXIT_INSTR_OFFSETS
	.align		4
        /*005c*/ 	.byte	0x04, 0x1c
        /*005e*/ 	.short	(.L_23 - .L_22)


	//   ....[0]....
.L_22:
        /*0060*/ 	.word	0x00000130


	//   ....[1]....
        /*0064*/ 	.word	0x000001f0


	//   ....[2]....
        /*0068*/ 	.word	0x00000220


	//----- nvinfo : EIATTR_CRS_STACK_SIZE
	.align		4
.L_23:
        /*006c*/ 	.byte	0x04, 0x1e
        /*006e*/ 	.short	(.L_25 - .L_24)
.L_24:
        /*0070*/ 	.word	0x00000000


	//----- nvinfo : EIATTR_CBANK_PARAM_SIZE
	.align		4
.L_25:
        /*0074*/ 	.byte	0x03, 0x19
        /*0076*/ 	.short	0x0018


	//----- nvinfo : EIATTR_PARAM_CBANK
	.align		4
        /*0078*/ 	.byte	0x04, 0x0a
        /*007a*/ 	.short	(.L_27 - .L_26)
	.align		4
.L_26:
        /*007c*/ 	.word	index@(.nv.constant0._Z26histogram_kernel_sharedmemPiS_ii)
        /*0080*/ 	.short	0x0380
        /*0082*/ 	.short	0x0018


	//----- nvinfo : EIATTR_SW_WAR
	.align		4
.L_27:
        /*0084*/ 	.byte	0x04, 0x36
        /*0086*/ 	.short	(.L_29 - .L_28)
.L_28:
        /*0088*/ 	.word	0x00000008
.L_29:


//--------------------- .nv.info._Z16histogram_kernelPiS_ii --------------------------
	.section	.nv.info._Z16histogram_kernelPiS_ii,"",@"SHT_CUDA_INFO"
	.sectionflags	@""
	.align	4


	//----- nvinfo : EIATTR_CUDA_API_VERSION
	.align		4
        /*0000*/ 	.byte	0x04, 0x37
        /*0002*/ 	.short	(.L_31 - .L_30)
.L_30:
        /*0004*/ 	.word	0x00000082


	//----- nvinfo : EIATTR_KPARAM_INFO
	.align		4
.L_31:
        /*0008*/ 	.byte	0x04, 0x17
        /*000a*/ 	.short	(.L_33 - .L_32)
.L_32:
        /*000c*/ 	.word	0x00000000
        /*0010*/ 	.short	0x0003
        /*0012*/ 	.short	0x0014
        /*0014*/ 	.byte	0x00, 0xf0, 0x11, 0x00


	//----- nvinfo : EIATTR_KPARAM_INFO
	.align		4
.L_33:
        /*0018*/ 	.byte	0x04, 0x17
        /*001a*/ 	.short	(.L_35 - .L_34)
.L_34:
        /*001c*/ 	.word	0x00000000
        /*0020*/ 	.short	0x0002
        /*0022*/ 	.short	0x0010
        /*0024*/ 	.byte	0x00, 0xf0, 0x11, 0x00


	//----- nvinfo : EIATTR_KPARAM_INFO
	.align		4
.L_35:
        /*0028*/ 	.byte	0x04, 0x17
        /*002a*/ 	.short	(.L_37 - .L_36)
.L_36:
        /*002c*/ 	.word	0x00000000
        /*0030*/ 	.short	0x0001
        /*0032*/ 	.short	0x0008
        /*0034*/ 	.byte	0x00, 0xf5, 0x21, 0x00


	//----- nvinfo : EIATTR_KPARAM_INFO
	.align		4
.L_37:
        /*0038*/ 	.byte	0x04, 0x17
        /*003a*/ 	.short	(.L_39 - .L_38)
.L_38:
        /*003c*/ 	.word	0x00000000
        /*0040*/ 	.short	0x0000
        /*0042*/ 	.short	0x0000
        /*0044*/ 	.byte	0x00, 0xf5, 0x21, 0x00


	//----- nvinfo : EIATTR_SPARSE_MMA_MASK
	.align		4
.L_39:
        /*0048*/ 	.byte	0x03, 0x50
        /*004a*/ 	.short	0x0000


	//----- nvinfo : EIATTR_MAXREG_COUNT
	.align		4
        /*004c*/ 	.byte	0x03, 0x1b
        /*004e*/ 	.short	0x00ff


	//----- nvinfo : EIATTR_MERCURY_ISA_VERSION
	.align		4
        /*0050*/ 	.byte	0x03, 0x5f
        /*0052*/ 	.short	0x0101


	//----- nvinfo : EIATTR_VRC_CTA_INIT_COUNT
	.align		4
        /*0054*/ 	.byte	0x02, 0x4a
	.zero		1
	.zero		1


	//----- nvinfo : EIATTR_EXIT_INSTR_OFFSETS
	.align		4
        /*0058*/ 	.byte	0x04, 0x1c
        /*005a*/ 	.short	(.L_41 - .L_40)


	//   ....[0]....
.L_40:
        /*005c*/ 	.word	0x00000070


	//   ....[1]....
        /*0060*/ 	.word	0x000000f0


	//   ....[2]....
        /*0064*/ 	.word	0x00000140


	//----- nvinfo : EIATTR_CBANK_PARAM_SIZE
	.align		4
.L_41:
        /*0068*/ 	.byte	0x03, 0x19
        /*006a*/ 	.short	0x0018


	//----- nvinfo : EIATTR_PARAM_CBANK
	.align		4
        /*006c*/ 	.byte	0x04, 0x0a
        /*006e*/ 	.short	(.L_43 - .L_42)
	.align		4
.L_42:
        /*0070*/ 	.word	index@(.nv.constant0._Z16histogram_kernelPiS_ii)
        /*0074*/ 	.short	0x0380
        /*0076*/ 	.short	0x0018


	//----- nvinfo : EIATTR_SW_WAR
	.align		4
.L_43:
        /*0078*/ 	.byte	0x04, 0x36
        /*007a*/ 	.short	(.L_45 - .L_44)
.L_44:
        /*007c*/ 	.word	0x00000008
.L_45:


//--------------------- .nv.callgraph             --------------------------
	.section	.nv.callgraph,"",@"SHT_CUDA_CALLGRAPH"
	.align	4
	.sectionentsize	8
	.align		4
        /*0000*/ 	.word	0x00000000
	.align		4
        /*0004*/ 	.word	0xffffffff
	.align		4
        /*0008*/ 	.word	0x00000000
	.align		4
        /*000c*/ 	.word	0xfffffffe
	.align		4
        /*0010*/ 	.word	0x00000000
	.align		4
        /*0014*/ 	.word	0xfffffffd
	.align		4
        /*0018*/ 	.word	0x00000000
	.align		4
        /*001c*/ 	.word	0xfffffffc


//--------------------- .text._Z26histogram_kernel_sharedmemPiS_ii --------------------------
	.section	.text._Z26histogram_kernel_sharedmemPiS_ii,"ax",@progbits
	.align	128
        .global         _Z26histogram_kernel_sharedmemPiS_ii
        .type           _Z26histogram_kernel_sharedmemPiS_ii,@function
        .size           _Z26histogram_kernel_sharedmemPiS_ii,(.L_x_4 - _Z26histogram_kernel_sharedmemPiS_ii)
        .other          _Z26histogram_kernel_sharedmemPiS_ii,@"STO_CUDA_ENTRY STV_DEFAULT"
_Z26histogram_kernel_sharedmemPiS_ii:
.text._Z26histogram_kernel_sharedmemPiS_ii:
[----:B------:R-:W-:Y:S01]  /*0000*/  LDC R1, c[0x0][0x37c] ;  /* 0x0000df00ff017b82 */ /* 0x000fe20000000800 */
[----:B------:R-:W0:Y:S01]  /*0010*/  S2R R0, SR_TID.X ;  /* 0x0000000000007919 */ /* 0x000e220000002100 */
[----:B------:R-:W0:Y:S06]  /*0020*/  LDCU UR9, c[0x0][0x394] ;  /* 0x00007280ff0977ac */ /* 0x000e2c0008000800 */
[----:B------:R-:W1:Y:S01]  /*0030*/  LDC.64 R2, c[0x0][0x388] ;  /* 0x0000e200ff027b82 */ /* 0x000e620000000a00 */
[----:B------:R-:W2:Y:S01]  /*0040*/  LDCU.64 UR6, c[0x0][0x358] ;  /* 0x00006b00ff0677ac */ /* 0x000ea20008000a00 */
[----:B------:R-:W3:Y:S01]  /*0050*/  LDCU UR10, c[0x0][0x390] ;  /* 0x00007200ff0a77ac */ /* 0x000ee20008000800 */
[C---:B0-----:R-:W-:Y:S01]  /*0060*/  ISETP.GE.AND P1, PT, R0.reuse, UR9, PT ;  /* 0x0000000900007c0c */ /* 0x041fe2000bf26270 */
[----:B-1----:R-:W-:-:S12]  /*0070*/  IMAD.WIDE.U32 R2, R0, 0x4, R2 ;  /* 0x0000000400027825 */ /* 0x002fd800078e0002 */
[----:B--2---:R-:W2:Y:S01]  /*0080*/  @!P1 LDG.E R5, desc[UR6][R2.64] ;  /* 0x0000000602059981 */ /* 0x004ea2000c1e1900 */
[----:B------:R-:W0:Y:S01]  /*0090*/  S2UR UR5, SR_CgaCtaId ;  /* 0x00000000000579c3 */ /* 0x000e220000008800 */
[----:B------:R-:W-:-:S07]  /*00a0*/  UMOV UR4, 0x400 ;  /* 0x0000040000047882 */ /* 0x000fce0000000000 */
[----:B------:R-:W1:Y:S08]  /*00b0*/  S2UR UR8, SR_CTAID.X ;  /* 0x00000000000879c3 */ /* 0x000e700000002500 */
[----:B------:R-:W1:Y:S01]  /*00c0*/  LDC R7, c[0x0][0x360] ;  /* 0x0000d800ff077b82 */ /* 0x000e620000000800 */
[----:B0-----:R-:W-:Y:S01]  /*00d0*/  ULEA UR4, UR5, UR4, 0x18 ;  /* 0x0000000405047291 */ /* 0x001fe2000f8ec0ff */
[----:B-1----:R-:W-:-:S05]  /*00e0*/  IMAD R7, R7, UR8, R0 ;  /* 0x0000000807077c24 */ /* 0x002fca000f8e0200 */
[----:B------:R-:W-:Y:S02]  /*00f0*/  LEA R0, R0, UR4, 0x2 ;  /* 0x0000000400007c11 */ /* 0x000fe4000f8e10ff */
[----:B---3--:R-:W-:-:S03]  /*0100*/  ISETP.GE.AND P0, PT, R7, UR10, PT ;  /* 0x0000000a07007c0c */ /* 0x008fc6000bf06270 */
[----:B--2---:R0:W-:Y:S01]  /*0110*/  @!P1 STS [R0], R5 ;  /* 0x0000000500009388 */ /* 0x0041e20000000800 */
[----:B------:R-:W-:Y:S09]  /*0120*/  BAR.SYNC.DEFER_BLOCKING 0x0 ;  /* 0x0000000000007b1d */ /* 0x000ff20000010000 */
[----:B------:R-:W-:Y:S05]  /*0130*/  @P0 EXIT ;  /* 0x000000000000094d */ /* 0x000fea0003800000 */
[----:B0-----:R-:W0:Y:S02]  /*0140*/  LDC.64 R4, c[0x0][0x380] ;  /* 0x0000e000ff047b82 */ /* 0x001e240000000a00 */
[----:B0-----:R-:W-:-:S06]  /*0150*/  IMAD.WIDE R4, R7, 0x4, R4 ;  /* 0x0000000407047825 */ /* 0x001fcc00078e0204 */
[----:B------:R-:W2:Y:S01]  /*0160*/  LDG.E R4, desc[UR6][R4.64] ;  /* 0x0000000604047981 */ /* 0x000ea2000c1e1900 */
[----:B------:R-:W-:Y:S01]  /*0170*/  BSSY.RECONVERGENT B0, `(.L_x_0) ;  /* 0x0000006000007945 */ /* 0x000fe20003800200 */
[----:B--2---:R-:W-:-:S04]  /*0180*/  ISETP.GE.AND P0, PT, R4, UR9, PT ;  /* 0x0000000904007c0c */ /* 0x004fc8000bf06270 */
[----:B------:R-:W-:-:S13]  /*0190*/  ISETP.LT.OR P0, PT, R4, RZ, P0 ;  /* 0x000000ff0400720c */ /* 0x000fda0000701670 */
[----:B------:R-:W-:Y:S05]  /*01a0*/  @P0 BRA `(.L_x_1) ;  /* 0x0000000000080947 */ /* 0x000fea0003800000 */
[----:B------:R-:W-:-:S05]  /*01b0*/  LEA R4, R4, UR4, 0x2 ;  /* 0x0000000404047c11 */ /* 0x000fca000f8e10ff */
[----:B------:R0:W-:Y:S02]  /*01c0*/  ATOMS.POPC.INC.32 RZ, [R4+URZ] ;  /* 0x0000000004ff7f8c */ /* 0x0001e4000d8000ff */
.L_x_1:
[----:B------:R-:W-:Y:S05]  /*01d0*/  BSYNC.RECONVERGENT B0 ;  /* 0x0000000000007941 */ /* 0x000fea0003800200 */
.L_x_0:
[----:B------:R-:W-:Y:S06]  /*01e0*/  BAR.SYNC.DEFER_BLOCKING 0x0 ;  /* 0x0000000000007b1d */ /* 0x000fec0000010000 */
[----:B------:R-:W-:Y:S05]  /*01f0*/  @P1 EXIT ;  /* 0x000000000000194d */ /* 0x000fea0003800000 */
[----:B------:R-:W1:Y:S04]  /*0200*/  LDS R5, [R0] ;  /* 0x0000000000057984 */ /* 0x000e680000000800 */
[----:B-1----:R-:W-:Y:S01]  /*0210*/  REDG.E.ADD.STRONG.GPU desc[UR6][R2.64], R5 ;  /* 0x000000050200798e */ /* 0x002fe2000c12e106 */
[----:B------:R-:W-:Y:S05]  /*0220*/  EXIT ;  /* 0x000000000000794d */ /* 0x000fea0003800000 */
.L_x_2:
[----:B------:R-:W-:-:S00]  /*0230*/  BRA `(.L_x_2) ;  /* 0xfffffffc00fc7947 */ /* 0x000fc0000383ffff */
[----:B------:R-:W-:-:S00]  /*0240*/  NOP ;  /* 0x0000000000007918 */ /* 0x000fc00000000000 */
        /* <DEDUP_REMOVED lines=11> */
.L_x_4:


//--------------------- .text._Z16histogram_kernelPiS_ii --------------------------
	.section	.text._Z16histogram_kernelPiS_ii,"ax",@progbits
	.align	128
        .global         _Z16histogram_kernelPiS_ii
        .type           _Z16histogram_kernelPiS_ii,@function
        .size           _Z16histogram_kernelPiS_ii,(.L_x_5 - _Z16histogram_kernelPiS_ii)
        .other          _Z16histogram_kernelPiS_ii,@"STO_CUDA_ENTRY STV_DEFAULT"
_Z16histogram_kernelPiS_ii:
.text._Z16histogram_kernelPiS_ii:
[----:B------:R-:W-:Y:S01]  /*0000*/  LDC R1, c[0x0][0x37c] ;  /* 0x0000df00ff017b82 */ /* 0x000fe20000000800 */
[----:B------:R-:W0:Y:S07]  /*0010*/  S2R R0, SR_TID.X ;  /* 0x0000000000007919 */ /* 0x000e2e0000002100 */
[----:B------:R-:W0:Y:S01]  /*0020*/  S2UR UR4, SR_CTAID.X ;  /* 0x00000000000479c3 */ /* 0x000e220000002500 */
[----:B------:R-:W1:Y:S07]  /*0030*/  LDCU UR5, c[0x0][0x390] ;  /* 0x00007200ff0577ac */ /* 0x000e6e0008000800 */
[----:B------:R-:W0:Y:S02]  /*0040*/  LDC R5, c[0x0][0x360] ;  /* 0x0000d800ff057b82 */ /* 0x000e240000000800 */
[----:B0-----:R-:W-:-:S05]  /*0050*/  IMAD R5, R5, UR4, R0 ;  /* 0x0000000405057c24 */ /* 0x001fca000f8e0200 */
[----:B-1----:R-:W-:-:S13]  /*0060*/  ISETP.GE.AND P0, PT, R5, UR5, PT ;  /* 0x0000000505007c0c */ /* 0x002fda000bf06270 */
[----:B------:R-:W-:Y:S05]  /*0070*/  @P0 EXIT ;  /* 0x000000000000094d */ /* 0x000fea0003800000 */
[----:B------:R-:W0:Y:S01]  /*0080*/  LDC.64 R2, c[0x0][0x380] ;  /* 0x0000e000ff027b82 */ /* 0x000e220000000a00 */
[----:B------:R-:W1:Y:S01]  /*0090*/  LDCU.64 UR4, c[0x0][0x358] ;  /* 0x00006b00ff0477ac */ /* 0x000e620008000a00 */
[----:B------:R-:W2:Y:S01]  /*00a0*/  LDCU UR6, c[0x0][0x394] ;  /* 0x00007280ff0677ac */ /* 0x000ea20008000800 */
[----:B0-----:R-:W-:-:S05]  /*00b0*/  IMAD.WIDE R2, R5, 0x4, R2 ;  /* 0x0000000405027825 */ /* 0x001fca00078e0202 */
[----:B-1----:R-:W2:Y:S02]  /*00c0*/  LDG.E R5, desc[UR4][R2.64] ;  /* 0x0000000402057981 */ /* 0x002ea4000c1e1900 */
[----:B--2---:R-:W-:-:S04]  /*00d0*/  ISETP.GE.AND P0, PT, R5, UR6, PT ;  /* 0x0000000605007c0c */ /* 0x004fc8000bf06270 */
[----:B------:R-:W-:-:S13]  /*00e0*/  ISETP.LT.OR P0, PT, R5, RZ, P0 ;  /* 0x000000ff0500720c */ /* 0x000fda0000701670 */
[----:B------:R-:W-:Y:S05]  /*00f0*/  @P0 EXIT ;  /* 0x000000000000094d */ /* 0x000fea0003800000 */
[----:B------:R-:W0:Y:S01]  /*0100*/  LDC.64 R2, c[0x0][0x388] ;  /* 0x0000e200ff027b82 */ /* 0x000e220000000a00 */
[----:B------:R-:W-:Y:S02]  /*0110*/  HFMA2 R7, -RZ, RZ, 0, 5.9604644775390625e-08 ;  /* 0x00000001ff077431 */ /* 0x000fe400000001ff */
[----:B0-----:R-:W-:-:S05]  /*0120*/  IMAD.WIDE.U32 R2, R5, 0x4, R2 ;  /* 0x0000000405027825 */ /* 0x001fca00078e0002 */
[----:B------:R-:W-:Y:S01]  /*0130*/  REDG.E.ADD.STRONG.GPU desc[UR4][R2.64], R7 ;  /* 0x000000070200798e */ /* 0x000fe2000c12e104 */
[----:B------:R-:W-:Y:S05]  /*0140*/  EXIT ;  /* 0x000000000000794d */ /* 0x000fea0003800000 */
.L_x_3:
        /* <DEDUP_REMOVED lines=11> */
.L_x_5:


//--------------------- .nv.shared._Z26histogram_kernel_sharedmemPiS_ii --------------------------
	.section	.nv.shared._Z26histogram_kernel_sharedmemPiS_ii,"aw",@nobits
	.sectionflags	@""
	.align	16
	.zero		1024


//--------------------- .nv.shared.reserved.0     --------------------------
	.section	.nv.shared.reserved.0,"aw",@nobits
	.weak		__nv_reservedSMEM_offset_0_alias
	.size		__nv_reservedSMEM_offset_0_alias, 0, 64
	.other		__nv_reservedSMEM_offset_0_alias,@"STO_CUDA_RESERVED_SHARED STV_DEFAULT"
__nv_reservedSMEM_offset_0_alias:
	.zero		0
	.zero		64


//--------------------- .nv.shared._Z16histogram_kernelPiS_ii --------------------------
	.section	.nv.shared._Z16histogram_kernelPiS_ii,"aw",@nobits
	.sectionflags	@""
	.align	16
	.zero		1024


//--------------------- .nv.constant0._Z26histogram_kernel_sharedmemPiS_ii --------------------------
	.section	.nv.constant0._Z26histogram_kernel_sharedmemPiS_ii,"a",@progbits
	.sectionflags	@""
	.align	4
.nv.constant0._Z26histogram_kernel_sharedmemPiS_ii:
	.zero		920


//--------------------- .nv.constant0._Z16histogram_kernelPiS_ii --------------------------
	.section	.nv.constant0._Z16histogram_kernelPiS_ii,"a",@progbits
	.sectionflags	@""
	.align	4
.nv.constant0._Z16histogram_kernelPiS_ii:
	.zero		920


//--------------------- SYMBOLS --------------------------

	.type		.nv.reservedSmem.offset0,@object
	.size		.nv.reservedSmem.offset0,0x4
	.type		.nv.reservedSmem.cap,@object
	.size		.nv.reservedSmem.cap,0x4
